//
// Generated by NVIDIA NVVM Compiler
//
// Compiler Build ID: CL-36424714
// Cuda compilation tools, release 13.0, V13.0.88
// Based on NVVM 20.0.0
//

.version 9.0
.target sm_100
.address_size 64

	// .globl	_Z21nn_Hardsigmoid_kernelPfS_
.global .align 4 .b8 x[256];
.global .align 4 .b8 x_plus_3[256];
.global .align 4 .b8 relu_out[256];
.global .align 4 .b8 six[256];
.global .align 4 .b8 relu6_out[256];
.global .align 4 .b8 result[256];

.visible .entry _Z21nn_Hardsigmoid_kernelPfS_(
	.param .u64 .ptr .align 1 _Z21nn_Hardsigmoid_kernelPfS__param_0,
	.param .u64 .ptr .align 1 _Z21nn_Hardsigmoid_kernelPfS__param_1
)
{
	.reg .pred 	%p<4>;
	.reg .b32 	%r<12>;
	.reg .b32 	%f<6>;
	.reg .b64 	%rd<28>;

	ld.param.u64 	%rd1, [_Z21nn_Hardsigmoid_kernelPfS__param_0];
	ld.param.u64 	%rd2, [_Z21nn_Hardsigmoid_kernelPfS__param_1];
	mov.u32 	%r3, %tid.y;
	mov.u32 	%r4, %ctaid.y;
	mov.u32 	%r5, %ntid.y;
	mad.lo.s32 	%r1, %r4, %r5, %r3;
	mov.u32 	%r6, %tid.x;
	mov.u32 	%r7, %ctaid.x;
	mov.u32 	%r8, %ntid.x;
	mad.lo.s32 	%r2, %r7, %r8, %r6;
	setp.gt.u32 	%p1, %r1, 7;
	setp.gt.s32 	%p2, %r2, 7;
	or.pred  	%p3, %p1, %p2;
	@%p3 bra 	$L__BB0_2;
	cvta.to.global.u64 	%rd3, %rd1;
	cvta.to.global.u64 	%rd4, %rd2;
	shl.b32 	%r9, %r1, 3;
	add.s32 	%r10, %r9, %r2;
	mul.wide.s32 	%rd5, %r10, 4;
	add.s64 	%rd6, %rd3, %rd5;
	ld.global.f32 	%f1, [%rd6];
	mul.wide.u32 	%rd7, %r1, 32;
	mov.u64 	%rd8, x;
	add.s64 	%rd9, %rd8, %rd7;
	mul.wide.s32 	%rd10, %r2, 4;
	add.s64 	%rd11, %rd9, %rd10;
	st.global.f32 	[%rd11], %f1;
	add.f32 	%f2, %f1, 0f40400000;
	mov.u64 	%rd12, x_plus_3;
	add.s64 	%rd13, %rd12, %rd7;
	add.s64 	%rd14, %rd13, %rd10;
	st.global.f32 	[%rd14], %f2;
	max.f32 	%f3, %f2, 0f00000000;
	mov.u64 	%rd15, relu_out;
	add.s64 	%rd16, %rd15, %rd7;
	add.s64 	%rd17, %rd16, %rd10;
	st.global.f32 	[%rd17], %f3;
	mov.u64 	%rd18, six;
	add.s64 	%rd19, %rd18, %rd7;
	add.s64 	%rd20, %rd19, %rd10;
	mov.b32 	%r11, 1086324736;
	st.global.u32 	[%rd20], %r11;
	min.f32 	%f4, %f3, 0f40C00000;
	mov.u64 	%rd21, relu6_out;
	add.s64 	%rd22, %rd21, %rd7;
	add.s64 	%rd23, %rd22, %rd10;
	st.global.f32 	[%rd23], %f4;
	div.rn.f32 	%f5, %f4, 0f40C00000;
	mov.u64 	%rd24, result;
	add.s64 	%rd25, %rd24, %rd7;
	add.s64 	%rd26, %rd25, %rd10;
	st.global.f32 	[%rd26], %f5;
	add.s64 	%rd27, %rd4, %rd5;
	st.global.f32 	[%rd27], %f5;
$L__BB0_2:
	ret;

}


// ===== COMPILED SASS (sm_100) =====

	.target	sm_100

	.elftype	@"ET_EXEC"


//--------------------- .note.nv.tkinfo           --------------------------
	.section	.note.nv.tkinfo,"",@"SHT_NOTE"
	.sectionflags	@"SHF_NOTE_NV_TKINFO"
	.tkinfo
        /*0018*/ 	.word	0x00000002
        /*0030*/ 	.string	""
        /*0030*/ 	.string	"ptxas"
        /*0030*/ 	.string	"Cuda compilation tools, release 13.0, V13.0.88"
        /*0030*/ 	.string	"Build cuda_13.0.r13.0/compiler.36424714_0"
        /*0030*/ 	.string	"-arch sm_100 -m 64 "



//--------------------- .note.nv.cuinfo           --------------------------
	.section	.note.nv.cuinfo,"",@"SHT_NOTE"
	.sectionflags	@"SHF_NOTE_NV_CUINFO"
        /*0018*/ 	.short	0x0002
        /*001a*/ 	.short	0x0064
        /*001c*/ 	.short	0x0082
	.zero		2


//--------------------- .nv.info                  --------------------------
	.section	.nv.info,"",@"SHT_CUDA_INFO"
	.align	4


	//----- nvinfo : EIATTR_REGCOUNT
	.align		4
        /*0000*/ 	.byte	0x04, 0x2f
        /*0002*/ 	.short	(.L_7 - .L_6)
	.align		4
.L_6:
        /*0004*/ 	.word	index@(_Z21nn_Hardsigmoid_kernelPfS_)
        /*0008*/ 	.word	0x00000018


	//----- nvinfo : EIATTR_FRAME_SIZE
	.align		4
.L_7:
        /*000c*/ 	.byte	0x04, 0x11
        /*000e*/ 	.short	(.L_9 - .L_8)
	.align		4
.L_8:
        /*0010*/ 	.word	index@($__internal_0_$__cuda_sm3x_div_rn_noftz_f32_slowpath)
        /*0014*/ 	.word	0x00000000


	//----- nvinfo : EIATTR_FRAME_SIZE
	.align		4
.L_9:
        /*0018*/ 	.byte	0x04, 0x11
        /*001a*/ 	.short	(.L_11 - .L_10)
	.align		4
.L_10:
        /*001c*/ 	.word	index@(_Z21nn_Hardsigmoid_kernelPfS_)
        /*0020*/ 	.word	0x00000000


	//----- nvinfo : EIATTR_MIN_STACK_SIZE
	.align		4
.L_11:
        /*0024*/ 	.byte	0x04, 0x12
        /*0026*/ 	.short	(.L_13 - .L_12)
	.align		4
.L_12:
        /*0028*/ 	.word	index@(_Z21nn_Hardsigmoid_kernelPfS_)
        /*002c*/ 	.word	0x00000000
.L_13:


//--------------------- .nv.compat                --------------------------
	.section	.nv.compat,"",@"SHT_CUDA_COMPAT_INFO"
	.align	4
        /*0000*/ 	.byte	0x02, 0x09, 0x00, 0x00, 0x02, 0x02, 0x01, 0x00, 0x02, 0x05, 0x05, 0x00, 0x03, 0x07, 0x01, 0x01
        /*0010*/ 	.byte	0x02, 0x03, 0x00, 0x00, 0x02, 0x06, 0x01, 0x00, 0x04, 0x0b, 0x08, 0x00, 0x01, 0x00, 0x00, 0x00
        /*0020*/ 	.byte	0x00, 0x00, 0x00, 0x00


//--------------------- .nv.info._Z21nn_Hardsigmoid_kernelPfS_ --------------------------
	.section	.nv.info._Z21nn_Hardsigmoid_kernelPfS_,"",@"SHT_CUDA_INFO"
	.sectionflags	@""
	.align	4


	//----- nvinfo : EIATTR_CUDA_API_VERSION
	.align		4
        /*0000*/ 	.byte	0x04, 0x37
        /*0002*/ 	.short	(.L_15 - .L_14)
.L_14:
        /*0004*/ 	.word	0x00000082


	//----- nvinfo : EIATTR_KPARAM_INFO
	.align		4
.L_15:
        /*0008*/ 	.byte	0x04, 0x17
        /*000a*/ 	.short	(.L_17 - .L_16)
.L_16:
        /*000c*/ 	.word	0x00000000
        /*0010*/ 	.short	0x0001
        /*0012*/ 	.short	0x0008
        /*0014*/ 	.byte	0x00, 0xf5, 0x21, 0x00


	//----- nvinfo : EIATTR_KPARAM_INFO
	.align		4
.L_17:
        /*0018*/ 	.byte	0x04, 0x17
        /*001a*/ 	.short	(.L_19 - .L_18)
.L_18:
        /*001c*/ 	.word	0x00000000
        /*0020*/ 	.short	0x0000
        /*0022*/ 	.short	0x0000
        /*0024*/ 	.byte	0x00, 0xf5, 0x21, 0x00


	//----- nvinfo : EIATTR_SPARSE_MMA_MASK
	.align		4
.L_19:
        /*0028*/ 	.byte	0x03, 0x50
        /*002a*/ 	.short	0x0000


	//----- nvinfo : EIATTR_MAXREG_COUNT
	.align		4
        /*002c*/ 	.byte	0x03, 0x1b
        /*002e*/ 	.short	0x00ff


	//----- nvinfo : EIATTR_MERCURY_ISA_VERSION
	.align		4
        /*0030*/ 	.byte	0x03, 0x5f
        /*0032*/ 	.short	0x0101


	//----- nvinfo : EIATTR_VRC_CTA_INIT_COUNT
	.align		4
        /*0034*/ 	.byte	0x02, 0x4a
	.zero		1
	.zero		1


	//----- nvinfo : EIATTR_EXIT_INSTR_OFFSETS
	.align		4
        /*0038*/ 	.byte	0x04, 0x1c
        /*003a*/ 	.short	(.L_21 - .L_20)


	//   ....[0]....
.L_20:
        /*003c*/ 	.word	0x000000b0


	//   ....[1]....
        /*0040*/ 	.word	0x000003d0


	//----- nvinfo : EIATTR_CRS_STACK_SIZE
	.align		4
.L_21:
        /*0044*/ 	.byte	0x04, 0x1e
        /*0046*/ 	.short	(.L_23 - .L_22)
.L_22:
        /*0048*/ 	.word	0x00000000


	//----- nvinfo : EIATTR_CBANK_PARAM_SIZE
	.align		4
.L_23:
        /*004c*/ 	.byte	0x03, 0x19
        /*004e*/ 	.short	0x0010


	//----- nvinfo : EIATTR_PARAM_CBANK
	.align		4
        /*0050*/ 	.byte	0x04, 0x0a
        /*0052*/ 	.short	(.L_25 - .L_24)
	.align		4
.L_24:
        /*0054*/ 	.word	index@(.nv.constant0._Z21nn_Hardsigmoid_kernelPfS_)
        /*0058*/ 	.short	0x0380
        /*005a*/ 	.short	0x0010


	//----- nvinfo : EIATTR_SW_WAR
	.align		4
.L_25:
        /*005c*/ 	.byte	0x04, 0x36
        /*005e*/ 	.short	(.L_27 - .L_26)
.L_26:
        /*0060*/ 	.word	0x00000008
.L_27:


//--------------------- .nv.callgraph             --------------------------
	.section	.nv.callgraph,"",@"SHT_CUDA_CALLGRAPH"
	.align	4
	.sectionentsize	8
	.align		4
        /*0000*/ 	.word	0x00000000
	.align		4
        /*0004*/ 	.word	0xffffffff
	.align		4
        /*0008*/ 	.word	0x00000000
	.align		4
        /*000c*/ 	.word	0xfffffffe
	.align		4
        /*0010*/ 	.word	0x00000000
	.align		4
        /*0014*/ 	.word	0xfffffffd
	.align		4
        /*0018*/ 	.word	0x00000000
	.align		4
        /*001c*/ 	.word	0xfffffffc


//--------------------- .nv.constant4             --------------------------
	.section	.nv.constant4,"a",@progbits
	.align	8
	.align		8
.nv.constant4:
        /*0000*/ 	.dword	x
	.align		8
        /*0008*/ 	.dword	x_plus_3
	.align		8
        /*0010*/ 	.dword	relu_out
	.align		8
        /*0018*/ 	.dword	six
	.align		8
        /*0020*/ 	.dword	relu6_out
	.align		8
        /*0028*/ 	.dword	result


//--------------------- .text._Z21nn_Hardsigmoid_kernelPfS_ --------------------------
	.section	.text._Z21nn_Hardsigmoid_kernelPfS_,"ax",@progbits
	.align	128
        .global         _Z21nn_Hardsigmoid_kernelPfS_
        .type           _Z21nn_Hardsigmoid_kernelPfS_,@function
        .size           _Z21nn_Hardsigmoid_kernelPfS_,(.L_x_15 - _Z21nn_Hardsigmoid_kernelPfS_)
        .other          _Z21nn_Hardsigmoid_kernelPfS_,@"STO_CUDA_ENTRY STV_DEFAULT"
_Z21nn_Hardsigmoid_kernelPfS_:
.text._Z21nn_Hardsigmoid_kernelPfS_:
[----:B------:R-:W-:Y:S01]  /*0000*/  LDC R1, c[0x0][0x37c] ;  /* 0x0000df00ff017b82 */ /* 0x000fe20000000800 */
[----:B------:R-:W0:Y:S07]  /*0010*/  S2R R2, SR_TID.X ;  /* 0x0000000000027919 */ /* 0x000e2e0000002100 */
[----:B------:R-:W1:Y:S01]  /*0020*/  LDC R0, c[0x0][0x364] ;  /* 0x0000d900ff007b82 */ /* 0x000e620000000800 */
[----:B------:R-:W1:Y:S07]  /*0030*/  S2R R3, SR_TID.Y ;  /* 0x0000000000037919 */ /* 0x000e6e0000002200 */
[----:B------:R-:W0:Y:S08]  /*0040*/  S2UR UR5, SR_CTAID.X ;  /* 0x00000000000579c3 */ /* 0x000e300000002500 */
[----:B------:R-:W0:Y:S08]  /*0050*/  LDC R5, c[0x0][0x360] ;  /* 0x0000d800ff057b82 */ /* 0x000e300000000800 */
[----:B------:R-:W1:Y:S01]  /*0060*/  S2UR UR4, SR_CTAID.Y ;  /* 0x00000000000479c3 */ /* 0x000e620000002600 */
[----:B0-----:R-:W-:-:S05]  /*0070*/  IMAD R2, R5, UR5, R2 ;  /* 0x0000000505027c24 */ /* 0x001fca000f8e0202 */
[----:B------:R-:W-:Y:S01]  /*0080*/  ISETP.GT.AND P0, PT, R2, 0x7, PT ;  /* 0x000000070200780c */ /* 0x000fe20003f04270 */
[----:B-1----:R-:W-:-:S05]  /*0090*/  IMAD R3, R0, UR4, R3 ;  /* 0x0000000400037c24 */ /* 0x002fca000f8e0203 */
[----:B------:R-:W-:-:S13]  /*00a0*/  ISETP.GT.U32.OR P0, PT, R3, 0x7, P0 ;  /* 0x000000070300780c */ /* 0x000fda0000704470 */
[----:B------:R-:W-:Y:S05]  /*00b0*/  @P0 EXIT ;  /* 0x000000000000094d */ /* 0x000fea0003800000 */
[----:B------:R-:W0:Y:S01]  /*00c0*/  LDC.64 R8, c[0x0][0x380] ;  /* 0x0000e000ff087b82 */ /* 0x000e220000000a00 */
[----:B------:R-:W1:Y:S01]  /*00d0*/  LDCU.64 UR6, c[0x0][0x358] ;  /* 0x00006b00ff0677ac */ /* 0x000e620008000a00 */
[----:B------:R-:W-:-:S06]  /*00e0*/  IMAD R4, R3, 0x8, R2 ;  /* 0x0000000803047824 */ /* 0x000fcc00078e0202 */
[----:B------:R-:W2:Y:S08]  /*00f0*/  LDC.64 R10, c[0x4][RZ] ;  /* 0x01000000ff0a7b82 */ /* 0x000eb00000000a00 */
[----:B------:R-:W3:Y:S01]  /*0100*/  LDC.64 R12, c[0x4][0x8] ;  /* 0x01000200ff0c7b82 */ /* 0x000ee20000000a00 */
[----:B0-----:R-:W-:-:S07]  /*0110*/  IMAD.WIDE R8, R4, 0x4, R8 ;  /* 0x0000000404087825 */ /* 0x001fce00078e0208 */
[----:B------:R-:W0:Y:S01]  /*0120*/  LDC.64 R14, c[0x4][0x10] ;  /* 0x01000400ff0e7b82 */ /* 0x000e220000000a00 */
[----:B-1----:R1:W4:Y:S01]  /*0130*/  LDG.E R5, desc[UR6][R8.64] ;  /* 0x0000000608057981 */ /* 0x002322000c1e1900 */
[----:B------:R-:W-:Y:S01]  /*0140*/  IMAD.MOV.U32 R21, RZ, RZ, 0x40c00000 ;  /* 0x40c00000ff157424 */ /* 0x000fe200078e00ff */
[----:B------:R-:W-:Y:S01]  /*0150*/  BSSY.RECONVERGENT B1, `(.L_x_0) ;  /* 0x0000020000017945 */ /* 0x000fe20003800200 */
[----:B--2---:R-:W-:-:S04]  /*0160*/  IMAD.WIDE.U32 R10, R3, 0x20, R10 ;  /* 0x00000020030a7825 */ /* 0x004fc800078e000a */
[----:B------:R-:W1:Y:S01]  /*0170*/  LDC.64 R16, c[0x4][0x18] ;  /* 0x01000600ff107b82 */ /* 0x000e620000000a00 */
[----:B------:R-:W-:-:S07]  /*0180*/  IMAD.WIDE R10, R2, 0x4, R10 ;  /* 0x00000004020a7825 */ /* 0x000fce00078e020a */
[----:B------:R-:W2:Y:S01]  /*0190*/  LDC.64 R6, c[0x4][0x20] ;  /* 0x01000800ff067b82 */ /* 0x000ea20000000a00 */
[----:B---3--:R-:W-:-:S04]  /*01a0*/  IMAD.WIDE.U32 R12, R3, 0x20, R12 ;  /* 0x00000020030c7825 */ /* 0x008fc800078e000c */
[----:B0-----:R-:W-:-:S04]  /*01b0*/  IMAD.WIDE.U32 R14, R3, 0x20, R14 ;  /* 0x00000020030e7825 */ /* 0x001fc800078e000e */
[----:B------:R-:W-:-:S04]  /*01c0*/  IMAD.WIDE R14, R2, 0x4, R14 ;  /* 0x00000004020e7825 */ /* 0x000fc800078e020e */
[----:B-1----:R-:W-:-:S04]  /*01d0*/  IMAD.WIDE.U32 R8, R3, 0x20, R16 ;  /* 0x0000002003087825 */ /* 0x002fc800078e0010 */
[----:B--2---:R-:W-:-:S04]  /*01e0*/  IMAD.WIDE.U32 R16, R3, 0x20, R6 ;  /* 0x0000002003107825 */ /* 0x004fc800078e0006 */
[----:B------:R-:W-:-:S04]  /*01f0*/  IMAD.WIDE R6, R2, 0x4, R12 ;  /* 0x0000000402067825 */ /* 0x000fc800078e020c */
[----:B------:R-:W-:-:S04]  /*0200*/  IMAD.WIDE R8, R2, 0x4, R8 ;  /* 0x0000000402087825 */ /* 0x000fc800078e0208 */
[----:B------:R-:W-:-:S04]  /*0210*/  IMAD.WIDE R16, R2, 0x4, R16 ;  /* 0x0000000402107825 */ /* 0x000fc800078e0210 */
[----:B----4-:R-:W-:Y:S01]  /*0220*/  FADD R19, R5, 3 ;  /* 0x4040000005137421 */ /* 0x010fe20000000000 */
[----:B------:R0:W-:Y:S04]  /*0230*/  STG.E desc[UR6][R10.64], R5 ;  /* 0x000000050a007986 */ /* 0x0001e8000c101906 */
[----:B------:R-:W-:Y:S01]  /*0240*/  FMNMX R13, RZ, R19, !PT ;  /* 0x00000013ff0d7209 */ /* 0x000fe20007800000 */
[----:B------:R1:W-:Y:S03]  /*0250*/  STG.E desc[UR6][R6.64], R19 ;  /* 0x0000001306007986 */ /* 0x0003e6000c101906 */
[----:B------:R-:W-:Y:S01]  /*0260*/  FMNMX R0, R13, 6, PT ;  /* 0x40c000000d007809 */ /* 0x000fe20003800000 */
[----:B------:R1:W-:Y:S01]  /*0270*/  STG.E desc[UR6][R14.64], R13 ;  /* 0x0000000d0e007986 */ /* 0x0003e2000c101906 */
[----:B0-----:R-:W-:-:S03]  /*0280*/  HFMA2 R10, -RZ, RZ, 1.541015625, -0.052093505859375 ;  /* 0x3e2aaaabff0a7431 */ /* 0x001fc600000001ff */
[----:B------:R1:W-:Y:S01]  /*0290*/  STG.E desc[UR6][R8.64], R21 ;  /* 0x0000001508007986 */ /* 0x0003e2000c101906 */
[----:B------:R-:W0:Y:S03]  /*02a0*/  FCHK P0, R0, 6 ;  /* 0x40c0000000007902 */ /* 0x000e260000000000 */
[----:B------:R1:W-:Y:S01]  /*02b0*/  STG.E desc[UR6][R16.64], R0 ;  /* 0x0000000010007986 */ /* 0x0003e2000c101906 */
[----:B------:R-:W-:-:S04]  /*02c0*/  FFMA R5, -R21, R10, 1 ;  /* 0x3f80000015057423 */ /* 0x000fc8000000010a */
[----:B------:R-:W-:-:S04]  /*02d0*/  FFMA R5, R5, R10, 0.16666667163372039795 ;  /* 0x3e2aaaab05057423 */ /* 0x000fc8000000000a */
[----:B------:R-:W-:-:S04]  /*02e0*/  FFMA R10, R0, R5, RZ ;  /* 0x00000005000a7223 */ /* 0x000fc800000000ff */
[----:B------:R-:W-:-:S04]  /*02f0*/  FFMA R11, R10, -6, R0 ;  /* 0xc0c000000a0b7823 */ /* 0x000fc80000000000 */
[----:B------:R-:W-:Y:S01]  /*0300*/  FFMA R11, R5, R11, R10 ;  /* 0x0000000b050b7223 */ /* 0x000fe2000000000a */
[----:B01----:R-:W-:Y:S06]  /*0310*/  @!P0 BRA `(.L_x_1) ;  /* 0x00000000000c8947 */ /* 0x003fec0003800000 */
[----:B------:R-:W-:-:S07]  /*0320*/  MOV R6, 0x340 ;  /* 0x0000034000067802 */ /* 0x000fce0000000f00 */
[----:B------:R-:W-:Y:S05]  /*0330*/  CALL.REL.NOINC `($__internal_0_$__cuda_sm3x_div_rn_noftz_f32_slowpath) ;  /* 0x0000000000287944 */ /* 0x000fea0003c00000 */
[----:B------:R-:W-:-:S07]  /*0340*/  IMAD.MOV.U32 R11, RZ, RZ, R0 ;  /* 0x000000ffff0b7224 */ /* 0x000fce00078e0000 */
.L_x_1:
[----:B------:R-:W-:Y:S05]  /*0350*/  BSYNC.RECONVERGENT B1 ;  /* 0x0000000000017941 */ /* 0x000fea0003800200 */
.L_x_0:
[----:B------:R-:W0:Y:S08]  /*0360*/  LDC.64 R6, c[0x4][0x28] ;  /* 0x01000a00ff067b82 */ /* 0x000e300000000a00 */
[----:B------:R-:W1:Y:S01]  /*0370*/  LDC.64 R8, c[0x0][0x388] ;  /* 0x0000e200ff087b82 */ /* 0x000e620000000a00 */
[----:B0-----:R-:W-:-:S04]  /*0380*/  IMAD.WIDE.U32 R6, R3, 0x20, R6 ;  /* 0x0000002003067825 */ /* 0x001fc800078e0006 */
[----:B------:R-:W-:-:S04]  /*0390*/  IMAD.WIDE R6, R2, 0x4, R6 ;  /* 0x0000000402067825 */ /* 0x000fc800078e0206 */
[----:B-1----:R-:W-:Y:S01]  /*03a0*/  IMAD.WIDE R4, R4, 0x4, R8 ;  /* 0x0000000404047825 */ /* 0x002fe200078e0208 */
[----:B------:R-:W-:Y:S04]  /*03b0*/  STG.E desc[UR6][R6.64], R11 ;  /* 0x0000000b06007986 */ /* 0x000fe8000c101906 */
[----:B------:R-:W-:Y:S01]  /*03c0*/  STG.E desc[UR6][R4.64], R11 ;  /* 0x0000000b04007986 */ /* 0x000fe2000c101906 */
[----:B------:R-:W-:Y:S05]  /*03d0*/  EXIT ;  /* 0x000000000000794d */ /* 0x000fea0003800000 */
        .weak           $__internal_0_$__cuda_sm3x_div_rn_noftz_f32_slowpath
        .type           $__internal_0_$__cuda_sm3x_div_rn_noftz_f32_slowpath,@function
        .size           $__internal_0_$__cuda_sm3x_div_rn_noftz_f32_slowpath,(.L_x_15 - $__internal_0_$__cuda_sm3x_div_rn_noftz_f32_slowpath)
$__internal_0_$__cuda_sm3x_div_rn_noftz_f32_slowpath:
[----:B------:R-:W-:Y:S01]  /*03e0*/  SHF.R.U32.HI R5, RZ, 0x17, R0 ;  /* 0x00000017ff057819 */ /* 0x000fe20000011600 */
[----:B------:R-:W-:Y:S04]  /*03f0*/  BSSY.RECONVERGENT B0, `(.L_x_2) ;  /* 0x000005c000007945 */ /* 0x000fe80003800200 */
[----:B------:R-:W-:Y:S01]  /*0400*/  BSSY.RELIABLE B2, `(.L_x_3) ;  /* 0x000001a000027945 */ /* 0x000fe20003800100 */
[----:B------:R-:W-:Y:S02]  /*0410*/  MOV R7, R0 ;  /* 0x0000000000077202 */ /* 0x000fe40000000f00 */
[----:B------:R-:W-:-:S05]  /*0420*/  LOP3.LUT R5, R5, 0xff, RZ, 0xc0, !PT ;  /* 0x000000ff05057812 */ /* 0x000fca00078ec0ff */
[----:B------:R-:W-:-:S05]  /*0430*/  VIADD R9, R5, 0xffffffff ;  /* 0xffffffff05097836 */ /* 0x000fca0000000000 */
[----:B------:R-:W-:-:S13]  /*0440*/  ISETP.GT.U32.OR P0, PT, R9, 0xfd, !PT ;  /* 0x000000fd0900780c */ /* 0x000fda0007f04470 */
[----:B------:R-:W-:Y:S01]  /*0450*/  @!P0 IMAD.MOV.U32 R8, RZ, RZ, RZ ;  /* 0x000000ffff088224 */ /* 0x000fe200078e00ff */
[----:B------:R-:W-:Y:S06]  /*0460*/  @!P0 BRA `(.L_x_4) ;  /* 0x00000000004c8947 */ /* 0x000fec0003800000 */
[----:B------:R-:W-:-:S13]  /*0470*/  FSETP.GTU.FTZ.AND P0, PT, |R0|, +INF , PT ;  /* 0x7f8000000000780b */ /* 0x000fda0003f1c200 */
[----:B------:R-:W-:Y:S05]  /*0480*/  @P0 BREAK.RELIABLE B2 ;  /* 0x0000000000020942 */ /* 0x000fea0003800100 */
[----:B------:R-:W-:Y:S05]  /*0490*/  @P0 BRA `(.L_x_5) ;  /* 0x0000000400400947 */ /* 0x000fea0003800000 */
[----:B------:R-:W-:-:S05]  /*04a0*/  IMAD.MOV.U32 R8, RZ, RZ, 0x40c00000 ;  /* 0x40c00000ff087424 */ /* 0x000fca00078e00ff */
[----:B------:R-:W-:-:S13]  /*04b0*/  LOP3.LUT P0, RZ, R8, 0x7fffffff, R7, 0xc8, !PT ;  /* 0x7fffffff08ff7812 */ /* 0x000fda000780c807 */
[----:B------:R-:W-:Y:S05]  /*04c0*/  @!P0 BREAK.RELIABLE B2 ;  /* 0x0000000000028942 */ /* 0x000fea0003800100 */
[----:B------:R-:W-:Y:S05]  /*04d0*/  @!P0 BRA `(.L_x_6) ;  /* 0x0000000400288947 */ /* 0x000fea0003800000 */
[----:B------:R-:W-:-:S13]  /*04e0*/  LOP3.LUT P0, RZ, R7, 0x7fffffff, RZ, 0xc0, !PT ;  /* 0x7fffffff07ff7812 */ /* 0x000fda000780c0ff */
[----:B------:R-:W-:Y:S05]  /*04f0*/  @!P0 BREAK.RELIABLE B2 ;  /* 0x0000000000028942 */ /* 0x000fea0003800100 */
[----:B------:R-:W-:Y:S05]  /*0500*/  @!P0 BRA `(.L_x_7) ;  /* 0x0000000400148947 */ /* 0x000fea0003800000 */
[----:B------:R-:W-:Y:S02]  /*0510*/  FSETP.NEU.FTZ.AND P0, PT, |R0|, +INF , PT ;  /* 0x7f8000000000780b */ /* 0x000fe40003f1d200 */
[----:B------:R-:W-:-:S04]  /*0520*/  LOP3.LUT P1, RZ, R8, 0x7fffffff, RZ, 0xc0, !PT ;  /* 0x7fffffff08ff7812 */ /* 0x000fc8000782c0ff */
[----:B------:R-:W-:-:S13]  /*0530*/  PLOP3.LUT P0, PT, P0, P1, PT, 0x2f, 0xf2 ;  /* 0x0000000000f2781c */ /* 0x000fda0000702577 */
[----:B------:R-:W-:Y:S05]  /*0540*/  @P0 BREAK.RELIABLE B2 ;  /* 0x0000000000020942 */ /* 0x000fea0003800100 */
[----:B------:R-:W-:Y:S05]  /*0550*/  @P0 BRA `(.L_x_8) ;  /* 0x0000000000f40947 */ /* 0x000fea0003800000 */
[----:B------:R-:W-:-:S13]  /*0560*/  ISETP.GE.AND P0, PT, R9, RZ, PT ;  /* 0x000000ff0900720c */ /* 0x000fda0003f06270 */
[----:B------:R-:W-:Y:S01]  /*0570*/  @P0 MOV R8, RZ ;  /* 0x000000ff00080202 */ /* 0x000fe20000000f00 */
[----:B------:R-:W-:Y:S01]  /*0580*/  @!P0 FFMA R7, R0, 1.84467440737095516160e+19, RZ ;  /* 0x5f80000000078823 */ /* 0x000fe200000000ff */
[----:B------:R-:W-:-:S07]  /*0590*/  @!P0 IMAD.MOV.U32 R8, RZ, RZ, -0x40 ;  /* 0xffffffc0ff088424 */ /* 0x000fce00078e00ff */
.L_x_4:
[----:B------:R-:W-:Y:S05]  /*05a0*/  BSYNC.RELIABLE B2 ;  /* 0x0000000000027941 */ /* 0x000fea0003800100 */
.L_x_3:
[----:B------:R-:W-:Y:S01]  /*05b0*/  UMOV UR4, 0x40c00000 ;  /* 0x40c0000000047882 */ /* 0x000fe20000000000 */
[----:B------:R-:W-:Y:S01]  /*05c0*/  VIADD R5, R5, 0xffffff81 ;  /* 0xffffff8105057836 */ /* 0x000fe20000000000 */
[----:B------:R-:W-:Y:S01]  /*05d0*/  UIADD3 UR4, UPT, UPT, UR4, -0x1000000, URZ ;  /* 0xff00000004047890 */ /* 0x000fe2000fffe0ff */
[----:B------:R-:W-:Y:S02]  /*05e0*/  BSSY.RECONVERGENT B2, `(.L_x_9) ;  /* 0x0000033000027945 */ /* 0x000fe40003800200 */
[----:B------:R-:W-:Y:S01]  /*05f0*/  IMAD R0, R5, -0x800000, R7 ;  /* 0xff80000005007824 */ /* 0x000fe200078e0207 */
[----:B------:R-:W-:Y:S02]  /*0600*/  IADD3 R8, PT, PT, R8, -0x2, R5 ;  /* 0xfffffffe08087810 */ /* 0x000fe40007ffe005 */
[----:B------:R-:W-:-:S03]  /*0610*/  FADD.FTZ R11, -RZ, -UR4 ;  /* 0x80000004ff0b7e21 */ /* 0x000fc60008010100 */
[----:B------:R-:W0:Y:S02]  /*0620*/  MUFU.RCP R9, UR4 ;  /* 0x0000000400097d08 */ /* 0x000e240008001000 */
[----:B0-----:R-:W-:-:S04]  /*0630*/  FFMA R10, R9, R11, 1 ;  /* 0x3f800000090a7423 */ /* 0x001fc8000000000b */
[----:B------:R-:W-:-:S04]  /*0640*/  FFMA R9, R9, R10, R9 ;  /* 0x0000000a09097223 */ /* 0x000fc80000000009 */
[----:B------:R-:W-:-:S04]  /*0650*/  FFMA R10, R0, R9, RZ ;  /* 0x00000009000a7223 */ /* 0x000fc800000000ff */
[----:B------:R-:W-:-:S04]  /*0660*/  FFMA R7, R11, R10, R0 ;  /* 0x0000000a0b077223 */ /* 0x000fc80000000000 */
[----:B------:R-:W-:-:S04]  /*0670*/  FFMA R10, R9, R7, R10 ;  /* 0x00000007090a7223 */ /* 0x000fc8000000000a */
[----:B------:R-:W-:-:S04]  /*0680*/  FFMA R11, R11, R10, R0 ;  /* 0x0000000a0b0b7223 */ /* 0x000fc80000000000 */
[----:B------:R-:W-:-:S05]  /*0690*/  FFMA R0, R9, R11, R10 ;  /* 0x0000000b09007223 */ /* 0x000fca000000000a */
[----:B------:R-:W-:-:S04]  /*06a0*/  SHF.R.U32.HI R7, RZ, 0x17, R0 ;  /* 0x00000017ff077819 */ /* 0x000fc80000011600 */
[----:B------:R-:W-:-:S04]  /*06b0*/  LOP3.LUT R7, R7, 0xff, RZ, 0xc0, !PT ;  /* 0x000000ff07077812 */ /* 0x000fc800078ec0ff */
[----:B------:R-:W-:-:S05]  /*06c0*/  IADD3 R12, PT, PT, R7, R8, RZ ;  /* 0x00000008070c7210 */ /* 0x000fca0007ffe0ff */
[----:B------:R-:W-:-:S05]  /*06d0*/  VIADD R5, R12, 0xffffffff ;  /* 0xffffffff0c057836 */ /* 0x000fca0000000000 */
[----:B------:R-:W-:-:S13]  /*06e0*/  ISETP.GE.U32.AND P0, PT, R5, 0xfe, PT ;  /* 0x000000fe0500780c */ /* 0x000fda0003f06070 */
[----:B------:R-:W-:Y:S05]  /*06f0*/  @!P0 BRA `(.L_x_10) ;  /* 0x0000000000808947 */ /* 0x000fea0003800000 */
[----:B------:R-:W-:-:S13]  /*0700*/  ISETP.GT.AND P0, PT, R12, 0xfe, PT ;  /* 0x000000fe0c00780c */ /* 0x000fda0003f04270 */
[----:B------:R-:W-:Y:S05]  /*0710*/  @P0 BRA `(.L_x_11) ;  /* 0x00000000006c0947 */ /* 0x000fea0003800000 */
[----:B------:R-:W-:-:S13]  /*0720*/  ISETP.GE.AND P0, PT, R12, 0x1, PT ;  /* 0x000000010c00780c */ /* 0x000fda0003f06270 */
[----:B------:R-:W-:Y:S05]  /*0730*/  @P0 BRA `(.L_x_12) ;  /* 0x0000000000740947 */ /* 0x000fea0003800000 */
[----:B------:R-:W-:Y:S02]  /*0740*/  ISETP.GE.AND P0, PT, R12, -0x18, PT ;  /* 0xffffffe80c00780c */ /* 0x000fe40003f06270 */
[----:B------:R-:W-:-:S11]  /*0750*/  LOP3.LUT R0, R0, 0x80000000, RZ, 0xc0, !PT ;  /* 0x8000000000007812 */ /* 0x000fd600078ec0ff */
[----:B------:R-:W-:Y:S05]  /*0760*/  @!P0 BRA `(.L_x_12) ;  /* 0x0000000000688947 */ /* 0x000fea0003800000 */
[CCC-:B------:R-:W-:Y:S01]  /*0770*/  FFMA.RZ R5, R9.reuse, R11.reuse, R10.reuse ;  /* 0x0000000b09057223 */ /* 0x1c0fe2000000c00a */
[-CC-:B------:R-:W-:Y:S01]  /*0780*/  FFMA.RM R8, R9, R11.reuse, R10.reuse ;  /* 0x0000000b09087223 */ /* 0x180fe2000000400a */
[C---:B------:R-:W-:Y:S02]  /*0790*/  ISETP.NE.AND P2, PT, R12.reuse, RZ, PT ;  /* 0x000000ff0c00720c */ /* 0x040fe40003f45270 */
[C---:B------:R-:W-:Y:S02]  /*07a0*/  ISETP.NE.AND P1, PT, R12.reuse, RZ, PT ;  /* 0x000000ff0c00720c */ /* 0x040fe40003f25270 */
[----:B------:R-:W-:Y:S01]  /*07b0*/  LOP3.LUT R7, R5, 0x7fffff, RZ, 0xc0, !PT ;  /* 0x007fffff05077812 */ /* 0x000fe200078ec0ff */
[----:B------:R-:W-:Y:S01]  /*07c0*/  FFMA.RP R5, R9, R11, R10 ;  /* 0x0000000b09057223 */ /* 0x000fe2000000800a */
[----:B------:R-:W-:Y:S01]  /*07d0*/  IADD3 R10, PT, PT, R12, 0x20, RZ ;  /* 0x000000200c0a7810 */ /* 0x000fe20007ffe0ff */
[----:B------:R-:W-:Y:S01]  /*07e0*/  IMAD.MOV R9, RZ, RZ, -R12 ;  /* 0x000000ffff097224 */ /* 0x000fe200078e0a0c */
[----:B------:R-:W-:-:S02]  /*07f0*/  LOP3.LUT R7, R7, 0x800000, RZ, 0xfc, !PT ;  /* 0x0080000007077812 */ /* 0x000fc400078efcff */
[----:B------:R-:W-:Y:S02]  /*0800*/  FSETP.NEU.FTZ.AND P0, PT, R5, R8, PT ;  /* 0x000000080500720b */ /* 0x000fe40003f1d000 */
[----:B------:R-:W-:Y:S02]  /*0810*/  SHF.L.U32 R10, R7, R10, RZ ;  /* 0x0000000a070a7219 */ /* 0x000fe400000006ff */
[----:B------:R-:W-:Y:S02]  /*0820*/  SEL R8, R9, RZ, P2 ;  /* 0x000000ff09087207 */ /* 0x000fe40001000000 */
[----:B------:R-:W-:Y:S02]  /*0830*/  ISETP.NE.AND P1, PT, R10, RZ, P1 ;  /* 0x000000ff0a00720c */ /* 0x000fe40000f25270 */
[----:B------:R-:W-:Y:S02]  /*0840*/  SHF.R.U32.HI R8, RZ, R8, R7 ;  /* 0x00000008ff087219 */ /* 0x000fe40000011607 */
[----:B------:R-:W-:-:S02]  /*0850*/  PLOP3.LUT P0, PT, P0, P1, PT, 0xf8, 0x8f ;  /* 0x00000000008f781c */ /* 0x000fc40000703f70 */
[----:B------:R-:W-:Y:S02]  /*0860*/  SHF.R.U32.HI R10, RZ, 0x1, R8 ;  /* 0x00000001ff0a7819 */ /* 0x000fe40000011608 */
[----:B------:R-:W-:-:S04]  /*0870*/  SEL R5, RZ, 0x1, !P0 ;  /* 0x00000001ff057807 */ /* 0x000fc80004000000 */
[----:B------:R-:W-:-:S04]  /*0880*/  LOP3.LUT R5, R5, 0x1, R10, 0xf8, !PT ;  /* 0x0000000105057812 */ /* 0x000fc800078ef80a */
[----:B------:R-:W-:-:S04]  /*0890*/  LOP3.LUT R5, R5, R8, RZ, 0xc0, !PT ;  /* 0x0000000805057212 */ /* 0x000fc800078ec0ff */
[----:B------:R-:W-:-:S04]  /*08a0*/  IADD3 R5, PT, PT, R10, R5, RZ ;  /* 0x000000050a057210 */ /* 0x000fc80007ffe0ff */
[----:B------:R-:W-:Y:S01]  /*08b0*/  LOP3.LUT R0, R5, R0, RZ, 0xfc, !PT ;  /* 0x0000000005007212 */ /* 0x000fe200078efcff */
[----:B------:R-:W-:Y:S06]  /*08c0*/  BRA `(.L_x_12) ;  /* 0x0000000000107947 */ /* 0x000fec0003800000 */
.L_x_11:
[----:B------:R-:W-:-:S04]  /*08d0*/  LOP3.LUT R0, R0, 0x80000000, RZ, 0xc0, !PT ;  /* 0x8000000000007812 */ /* 0x000fc800078ec0ff */
[----:B------:R-:W-:Y:S01]  /*08e0*/  LOP3.LUT R0, R0, 0x7f800000, RZ, 0xfc, !PT ;  /* 0x7f80000000007812 */ /* 0x000fe200078efcff */
[----:B------:R-:W-:Y:S06]  /*08f0*/  BRA `(.L_x_12) ;  /* 0x0000000000047947 */ /* 0x000fec0003800000 */
.L_x_10:
[----:B------:R-:W-:-:S07]  /*0900*/  IMAD R0, R8, 0x800000, R0 ;  /* 0x0080000008007824 */ /* 0x000fce00078e0200 */
.L_x_12:
[----:B------:R-:W-:Y:S05]  /*0910*/  BSYNC.RECONVERGENT B2 ;  /* 0x0000000000027941 */ /* 0x000fea0003800200 */
.L_x_9:
[----:B------:R-:W-:Y:S05]  /*0920*/  BRA `(.L_x_13) ;  /* 0x0000000000207947 */ /* 0x000fea0003800000 */
.L_x_8:
[----:B------:R-:W-:-:S04]  /*0930*/  LOP3.LUT R0, R8, 0x80000000, R7, 0x48, !PT ;  /* 0x8000000008007812 */ /* 0x000fc800078e4807 */
[----:B------:R-:W-:Y:S01]  /*0940*/  LOP3.LUT R0, R0, 0x7f800000, RZ, 0xfc, !PT ;  /* 0x7f80000000007812 */ /* 0x000fe200078efcff */
[----:B------:R-:W-:Y:S06]  /*0950*/  BRA `(.L_x_13) ;  /* 0x0000000000147947 */ /* 0x000fec0003800000 */
.L_x_7:
[----:B------:R-:W-:Y:S01]  /*0960*/  LOP3.LUT R0, R8, 0x80000000, R7, 0x48, !PT ;  /* 0x8000000008007812 */ /* 0x000fe200078e4807 */
[----:B------:R-:W-:Y:S06]  /*0970*/  BRA `(.L_x_13) ;  /* 0x00000000000c7947 */ /* 0x000fec0003800000 */
.L_x_6:
[----:B------:R-:W0:Y:S01]  /*0980*/  MUFU.RSQ R0, -QNAN ;  /* 0xffc0000000007908 */ /* 0x000e220000001400 */
[----:B------:R-:W-:Y:S05]  /*0990*/  BRA `(.L_x_13) ;  /* 0x0000000000047947 */ /* 0x000fea0003800000 */
.L_x_5:
[----:B------:R-:W-:-:S07]  /*09a0*/  FADD.FTZ R0, R0, 6 ;  /* 0x40c0000000007421 */ /* 0x000fce0000010000 */
.L_x_13:
[----:B------:R-:W-:Y:S05]  /*09b0*/  BSYNC.RECONVERGENT B0 ;  /* 0x0000000000007941 */ /* 0x000fea0003800200 */
.L_x_2:
[----:B------:R-:W-:-:S04]  /*09c0*/  HFMA2 R7, -RZ, RZ, 0, 0 ;  /* 0x00000000ff077431 */ /* 0x000fc800000001ff */
[----:B0-----:R-:W-:Y:S05]  /*09d0*/  RET.REL.NODEC R6 `(_Z21nn_Hardsigmoid_kernelPfS_) ;  /* 0xfffffff406887950 */ /* 0x001fea0003c3ffff */
.L_x_14:
[----:B------:R-:W-:-:S00]  /*09e0*/  BRA `(.L_x_14) ;  /* 0xfffffffc00fc7947 */ /* 0x000fc0000383ffff */
[----:B------:R-:W-:-:S00]  /*09f0*/  NOP ;  /* 0x0000000000007918 */ /* 0x000fc00000000000 */
        /* <DEDUP_REMOVED lines=8> */
.L_x_15:


//--------------------- .nv.shared.reserved.0     --------------------------
	.section	.nv.shared.reserved.0,"aw",@nobits
	.weak		__nv_reservedSMEM_offset_0_alias
	.size		__nv_reservedSMEM_offset_0_alias, 0, 64
	.other		__nv_reservedSMEM_offset_0_alias,@"STO_CUDA_RESERVED_SHARED STV_DEFAULT"
__nv_reservedSMEM_offset_0_alias:
	.zero		0
	.zero		64


//--------------------- .nv.global                --------------------------
	.section	.nv.global,"aw",@nobits
	.align	4
.nv.global:
	.type		x,@object
	.size		x,(relu6_out - x)
x:
	.zero		256
	.type		relu6_out,@object
	.size		relu6_out,(relu_out - relu6_out)
relu6_out:
	.zero		256
	.type		relu_out,@object
	.size		relu_out,(x_plus_3 - relu_out)
relu_out:
	.zero		256
	.type		x_plus_3,@object
	.size		x_plus_3,(result - x_plus_3)
x_plus_3:
	.zero		256
	.type		result,@object
	.size		result,(six - result)
result:
	.zero		256
	.type		six,@object
	.size		six,(.L_3 - six)
six:
	.zero		256
.L_3:


//--------------------- .nv.constant0._Z21nn_Hardsigmoid_kernelPfS_ --------------------------
	.section	.nv.constant0._Z21nn_Hardsigmoid_kernelPfS_,"a",@progbits
	.sectionflags	@""
	.align	4
.nv.constant0._Z21nn_Hardsigmoid_kernelPfS_:
	.zero		912


//--------------------- SYMBOLS --------------------------

	.type		.nv.reservedSmem.offset0,@object
	.size		.nv.reservedSmem.offset0,0x4
